//
// Generated by NVIDIA NVVM Compiler
//
// Compiler Build ID: CL-36424714
// Cuda compilation tools, release 13.0, V13.0.88
// Based on NVVM 20.0.0
//

.version 9.0
.target sm_100
.address_size 64

	// .globl	_Z15matrixMulKernelP6__halfS0_Pfi

.visible .entry _Z15matrixMulKernelP6__halfS0_Pfi(
	.param .u64 .ptr .align 1 _Z15matrixMulKernelP6__halfS0_Pfi_param_0,
	.param .u64 .ptr .align 1 _Z15matrixMulKernelP6__halfS0_Pfi_param_1,
	.param .u64 .ptr .align 1 _Z15matrixMulKernelP6__halfS0_Pfi_param_2,
	.param .u32 _Z15matrixMulKernelP6__halfS0_Pfi_param_3
)
{
	.reg .pred 	%p<10>;
	.reg .b16 	%rs<203>;
	.reg .b32 	%r<52>;
	.reg .b32 	%f<2>;
	.reg .b64 	%rd<66>;

	ld.param.u64 	%rd7, [_Z15matrixMulKernelP6__halfS0_Pfi_param_0];
	ld.param.u64 	%rd8, [_Z15matrixMulKernelP6__halfS0_Pfi_param_1];
	ld.param.u64 	%rd6, [_Z15matrixMulKernelP6__halfS0_Pfi_param_2];
	ld.param.u32 	%r27, [_Z15matrixMulKernelP6__halfS0_Pfi_param_3];
	cvta.to.global.u64 	%rd1, %rd8;
	cvta.to.global.u64 	%rd2, %rd7;
	mov.u32 	%r29, %ctaid.y;
	mov.u32 	%r30, %ntid.y;
	mov.u32 	%r31, %tid.y;
	mad.lo.s32 	%r1, %r29, %r30, %r31;
	mov.u32 	%r32, %ctaid.x;
	mov.u32 	%r33, %ntid.x;
	mov.u32 	%r34, %tid.x;
	mad.lo.s32 	%r2, %r32, %r33, %r34;
	mov.b32 	%r28, 0;
	// begin inline asm
	cvt.rn.f16.s32 %rs202, %r28;
	// end inline asm
	max.s32 	%r35, %r1, %r2;
	setp.ge.s32 	%p1, %r35, %r27;
	@%p1 bra 	$L__BB0_14;
	mul.lo.s32 	%r3, %r27, %r1;
	add.s32 	%r37, %r27, -1;
	and.b32  	%r4, %r27, 15;
	setp.lt.u32 	%p2, %r37, 15;
	mov.b32 	%r48, 0;
	@%p2 bra 	$L__BB0_4;
	and.b32  	%r48, %r27, 2147483632;
	neg.s32 	%r46, %r48;
	shl.b32 	%r7, %r27, 4;
	mul.wide.s32 	%rd13, %r27, 2;
	mov.u32 	%r44, %r3;
	mov.u32 	%r45, %r2;
$L__BB0_3:
	.pragma "nounroll";
	mul.wide.u32 	%rd9, %r44, 2;
	add.s64 	%rd10, %rd2, %rd9;
	mul.wide.s32 	%rd11, %r45, 2;
	add.s64 	%rd12, %rd1, %rd11;
	ld.global.u16 	%rs18, [%rd10];
	ld.global.u16 	%rs19, [%rd12];
	// begin inline asm
	{mul.f16 %rs17,%rs18,%rs19;
}
	// end inline asm
	// begin inline asm
	{add.f16 %rs20,%rs202,%rs17;
}
	// end inline asm
	add.s64 	%rd14, %rd12, %rd13;
	ld.global.u16 	%rs24, [%rd10+2];
	ld.global.u16 	%rs25, [%rd14];
	// begin inline asm
	{mul.f16 %rs23,%rs24,%rs25;
}
	// end inline asm
	// begin inline asm
	{add.f16 %rs26,%rs20,%rs23;
}
	// end inline asm
	add.s64 	%rd15, %rd14, %rd13;
	ld.global.u16 	%rs30, [%rd10+4];
	ld.global.u16 	%rs31, [%rd15];
	// begin inline asm
	{mul.f16 %rs29,%rs30,%rs31;
}
	// end inline asm
	// begin inline asm
	{add.f16 %rs32,%rs26,%rs29;
}
	// end inline asm
	add.s64 	%rd16, %rd15, %rd13;
	ld.global.u16 	%rs36, [%rd10+6];
	ld.global.u16 	%rs37, [%rd16];
	// begin inline asm
	{mul.f16 %rs35,%rs36,%rs37;
}
	// end inline asm
	// begin inline asm
	{add.f16 %rs38,%rs32,%rs35;
}
	// end inline asm
	add.s64 	%rd17, %rd16, %rd13;
	ld.global.u16 	%rs42, [%rd10+8];
	ld.global.u16 	%rs43, [%rd17];
	// begin inline asm
	{mul.f16 %rs41,%rs42,%rs43;
}
	// end inline asm
	// begin inline asm
	{add.f16 %rs44,%rs38,%rs41;
}
	// end inline asm
	add.s64 	%rd18, %rd17, %rd13;
	ld.global.u16 	%rs48, [%rd10+10];
	ld.global.u16 	%rs49, [%rd18];
	// begin inline asm
	{mul.f16 %rs47,%rs48,%rs49;
}
	// end inline asm
	// begin inline asm
	{add.f16 %rs50,%rs44,%rs47;
}
	// end inline asm
	add.s64 	%rd19, %rd18, %rd13;
	ld.global.u16 	%rs54, [%rd10+12];
	ld.global.u16 	%rs55, [%rd19];
	// begin inline asm
	{mul.f16 %rs53,%rs54,%rs55;
}
	// end inline asm
	// begin inline asm
	{add.f16 %rs56,%rs50,%rs53;
}
	// end inline asm
	add.s64 	%rd20, %rd19, %rd13;
	ld.global.u16 	%rs60, [%rd10+14];
	ld.global.u16 	%rs61, [%rd20];
	// begin inline asm
	{mul.f16 %rs59,%rs60,%rs61;
}
	// end inline asm
	// begin inline asm
	{add.f16 %rs62,%rs56,%rs59;
}
	// end inline asm
	add.s64 	%rd21, %rd20, %rd13;
	ld.global.u16 	%rs66, [%rd10+16];
	ld.global.u16 	%rs67, [%rd21];
	// begin inline asm
	{mul.f16 %rs65,%rs66,%rs67;
}
	// end inline asm
	// begin inline asm
	{add.f16 %rs68,%rs62,%rs65;
}
	// end inline asm
	add.s64 	%rd22, %rd21, %rd13;
	ld.global.u16 	%rs72, [%rd10+18];
	ld.global.u16 	%rs73, [%rd22];
	// begin inline asm
	{mul.f16 %rs71,%rs72,%rs73;
}
	// end inline asm
	// begin inline asm
	{add.f16 %rs74,%rs68,%rs71;
}
	// end inline asm
	add.s64 	%rd23, %rd22, %rd13;
	ld.global.u16 	%rs78, [%rd10+20];
	ld.global.u16 	%rs79, [%rd23];
	// begin inline asm
	{mul.f16 %rs77,%rs78,%rs79;
}
	// end inline asm
	// begin inline asm
	{add.f16 %rs80,%rs74,%rs77;
}
	// end inline asm
	add.s64 	%rd24, %rd23, %rd13;
	ld.global.u16 	%rs84, [%rd10+22];
	ld.global.u16 	%rs85, [%rd24];
	// begin inline asm
	{mul.f16 %rs83,%rs84,%rs85;
}
	// end inline asm
	// begin inline asm
	{add.f16 %rs86,%rs80,%rs83;
}
	// end inline asm
	add.s64 	%rd25, %rd24, %rd13;
	ld.global.u16 	%rs90, [%rd10+24];
	ld.global.u16 	%rs91, [%rd25];
	// begin inline asm
	{mul.f16 %rs89,%rs90,%rs91;
}
	// end inline asm
	// begin inline asm
	{add.f16 %rs92,%rs86,%rs89;
}
	// end inline asm
	add.s64 	%rd26, %rd25, %rd13;
	ld.global.u16 	%rs96, [%rd10+26];
	ld.global.u16 	%rs97, [%rd26];
	// begin inline asm
	{mul.f16 %rs95,%rs96,%rs97;
}
	// end inline asm
	// begin inline asm
	{add.f16 %rs98,%rs92,%rs95;
}
	// end inline asm
	add.s64 	%rd27, %rd26, %rd13;
	ld.global.u16 	%rs102, [%rd10+28];
	ld.global.u16 	%rs103, [%rd27];
	// begin inline asm
	{mul.f16 %rs101,%rs102,%rs103;
}
	// end inline asm
	// begin inline asm
	{add.f16 %rs104,%rs98,%rs101;
}
	// end inline asm
	add.s64 	%rd28, %rd27, %rd13;
	ld.global.u16 	%rs108, [%rd10+30];
	ld.global.u16 	%rs109, [%rd28];
	// begin inline asm
	{mul.f16 %rs107,%rs108,%rs109;
}
	// end inline asm
	// begin inline asm
	{add.f16 %rs202,%rs104,%rs107;
}
	// end inline asm
	add.s32 	%r46, %r46, 16;
	add.s32 	%r45, %r45, %r7;
	add.s32 	%r44, %r44, 16;
	setp.ne.s32 	%p3, %r46, 0;
	@%p3 bra 	$L__BB0_3;
$L__BB0_4:
	setp.eq.s32 	%p4, %r4, 0;
	@%p4 bra 	$L__BB0_13;
	and.b32  	%r15, %r27, 7;
	setp.lt.u32 	%p5, %r4, 8;
	@%p5 bra 	$L__BB0_7;
	add.s32 	%r38, %r48, %r3;
	mul.wide.u32 	%rd29, %r38, 2;
	add.s64 	%rd30, %rd2, %rd29;
	mad.lo.s32 	%r39, %r48, %r27, %r2;
	mul.wide.s32 	%rd31, %r39, 2;
	add.s64 	%rd32, %rd1, %rd31;
	ld.global.u16 	%rs115, [%rd30];
	ld.global.u16 	%rs116, [%rd32];
	// begin inline asm
	{mul.f16 %rs114,%rs115,%rs116;
}
	// end inline asm
	// begin inline asm
	{add.f16 %rs117,%rs202,%rs114;
}
	// end inline asm
	cvt.u64.u32 	%rd33, %r3;
	cvt.u64.u32 	%rd34, %r48;
	add.s64 	%rd35, %rd34, %rd33;
	shl.b64 	%rd36, %rd35, 1;
	add.s64 	%rd37, %rd2, %rd36;
	mul.wide.s32 	%rd38, %r27, 2;
	add.s64 	%rd39, %rd32, %rd38;
	ld.global.u16 	%rs121, [%rd37+2];
	ld.global.u16 	%rs122, [%rd39];
	// begin inline asm
	{mul.f16 %rs120,%rs121,%rs122;
}
	// end inline asm
	// begin inline asm
	{add.f16 %rs123,%rs117,%rs120;
}
	// end inline asm
	add.s64 	%rd40, %rd39, %rd38;
	ld.global.u16 	%rs127, [%rd37+4];
	ld.global.u16 	%rs128, [%rd40];
	// begin inline asm
	{mul.f16 %rs126,%rs127,%rs128;
}
	// end inline asm
	// begin inline asm
	{add.f16 %rs129,%rs123,%rs126;
}
	// end inline asm
	add.s64 	%rd41, %rd40, %rd38;
	ld.global.u16 	%rs133, [%rd37+6];
	ld.global.u16 	%rs134, [%rd41];
	// begin inline asm
	{mul.f16 %rs132,%rs133,%rs134;
}
	// end inline asm
	// begin inline asm
	{add.f16 %rs135,%rs129,%rs132;
}
	// end inline asm
	add.s64 	%rd42, %rd41, %rd38;
	ld.global.u16 	%rs139, [%rd37+8];
	ld.global.u16 	%rs140, [%rd42];
	// begin inline asm
	{mul.f16 %rs138,%rs139,%rs140;
}
	// end inline asm
	// begin inline asm
	{add.f16 %rs141,%rs135,%rs138;
}
	// end inline asm
	add.s64 	%rd43, %rd42, %rd38;
	ld.global.u16 	%rs145, [%rd37+10];
	ld.global.u16 	%rs146, [%rd43];
	// begin inline asm
	{mul.f16 %rs144,%rs145,%rs146;
}
	// end inline asm
	// begin inline asm
	{add.f16 %rs147,%rs141,%rs144;
}
	// end inline asm
	add.s64 	%rd44, %rd43, %rd38;
	ld.global.u16 	%rs151, [%rd37+12];
	ld.global.u16 	%rs152, [%rd44];
	// begin inline asm
	{mul.f16 %rs150,%rs151,%rs152;
}
	// end inline asm
	// begin inline asm
	{add.f16 %rs153,%rs147,%rs150;
}
	// end inline asm
	add.s64 	%rd45, %rd44, %rd38;
	ld.global.u16 	%rs157, [%rd37+14];
	ld.global.u16 	%rs158, [%rd45];
	// begin inline asm
	{mul.f16 %rs156,%rs157,%rs158;
}
	// end inline asm
	// begin inline asm
	{add.f16 %rs202,%rs153,%rs156;
}
	// end inline asm
	add.s32 	%r48, %r48, 8;
$L__BB0_7:
	setp.eq.s32 	%p6, %r15, 0;
	@%p6 bra 	$L__BB0_13;
	and.b32  	%r18, %r27, 3;
	setp.lt.u32 	%p7, %r15, 4;
	@%p7 bra 	$L__BB0_10;
	add.s32 	%r40, %r48, %r3;
	mul.wide.u32 	%rd46, %r40, 2;
	add.s64 	%rd47, %rd2, %rd46;
	mad.lo.s32 	%r41, %r48, %r27, %r2;
	mul.wide.s32 	%rd48, %r41, 2;
	add.s64 	%rd49, %rd1, %rd48;
	ld.global.u16 	%rs164, [%rd47];
	ld.global.u16 	%rs165, [%rd49];
	// begin inline asm
	{mul.f16 %rs163,%rs164,%rs165;
}
	// end inline asm
	// begin inline asm
	{add.f16 %rs166,%rs202,%rs163;
}
	// end inline asm
	cvt.u64.u32 	%rd50, %r3;
	cvt.u64.u32 	%rd51, %r48;
	add.s64 	%rd52, %rd51, %rd50;
	shl.b64 	%rd53, %rd52, 1;
	add.s64 	%rd54, %rd2, %rd53;
	mul.wide.s32 	%rd55, %r27, 2;
	add.s64 	%rd56, %rd49, %rd55;
	ld.global.u16 	%rs170, [%rd54+2];
	ld.global.u16 	%rs171, [%rd56];
	// begin inline asm
	{mul.f16 %rs169,%rs170,%rs171;
}
	// end inline asm
	// begin inline asm
	{add.f16 %rs172,%rs166,%rs169;
}
	// end inline asm
	add.s64 	%rd57, %rd56, %rd55;
	ld.global.u16 	%rs176, [%rd54+4];
	ld.global.u16 	%rs177, [%rd57];
	// begin inline asm
	{mul.f16 %rs175,%rs176,%rs177;
}
	// end inline asm
	// begin inline asm
	{add.f16 %rs178,%rs172,%rs175;
}
	// end inline asm
	add.s64 	%rd58, %rd57, %rd55;
	ld.global.u16 	%rs182, [%rd54+6];
	ld.global.u16 	%rs183, [%rd58];
	// begin inline asm
	{mul.f16 %rs181,%rs182,%rs183;
}
	// end inline asm
	// begin inline asm
	{add.f16 %rs202,%rs178,%rs181;
}
	// end inline asm
	add.s32 	%r48, %r48, 4;
$L__BB0_10:
	setp.eq.s32 	%p8, %r18, 0;
	@%p8 bra 	$L__BB0_13;
	mad.lo.s32 	%r51, %r48, %r27, %r2;
	add.s32 	%r42, %r48, %r3;
	mul.wide.u32 	%rd59, %r42, 2;
	add.s64 	%rd65, %rd2, %rd59;
	neg.s32 	%r50, %r18;
$L__BB0_12:
	.pragma "nounroll";
	mul.wide.s32 	%rd60, %r51, 2;
	add.s64 	%rd61, %rd1, %rd60;
	ld.global.u16 	%rs188, [%rd65];
	ld.global.u16 	%rs189, [%rd61];
	// begin inline asm
	{mul.f16 %rs187,%rs188,%rs189;
}
	// end inline asm
	// begin inline asm
	{add.f16 %rs202,%rs202,%rs187;
}
	// end inline asm
	add.s32 	%r51, %r51, %r27;
	add.s64 	%rd65, %rd65, 2;
	add.s32 	%r50, %r50, 1;
	setp.ne.s32 	%p9, %r50, 0;
	@%p9 bra 	$L__BB0_12;
$L__BB0_13:
	// begin inline asm
	{  cvt.f32.f16 %f1, %rs202;}

	// end inline asm
	add.s32 	%r43, %r3, %r2;
	cvta.to.global.u64 	%rd62, %rd6;
	mul.wide.s32 	%rd63, %r43, 4;
	add.s64 	%rd64, %rd62, %rd63;
	st.global.f32 	[%rd64], %f1;
$L__BB0_14:
	ret;

}


// ===== COMPILED SASS (sm_100) =====

	.target	sm_100

	.elftype	@"ET_EXEC"


//--------------------- .note.nv.tkinfo           --------------------------
	.section	.note.nv.tkinfo,"",@"SHT_NOTE"
	.sectionflags	@"SHF_NOTE_NV_TKINFO"
	.tkinfo
        /*0018*/ 	.word	0x00000002
        /*0030*/ 	.string	""
        /*0030*/ 	.string	"ptxas"
        /*0030*/ 	.string	"Cuda compilation tools, release 13.0, V13.0.88"
        /*0030*/ 	.string	"Build cuda_13.0.r13.0/compiler.36424714_0"
        /*0030*/ 	.string	"-arch sm_100 -m 64 "



//--------------------- .note.nv.cuinfo           --------------------------
	.section	.note.nv.cuinfo,"",@"SHT_NOTE"
	.sectionflags	@"SHF_NOTE_NV_CUINFO"
        /*0018*/ 	.short	0x0002
        /*001a*/ 	.short	0x0064
        /*001c*/ 	.short	0x0082
	.zero		2


//--------------------- .nv.info                  --------------------------
	.section	.nv.info,"",@"SHT_CUDA_INFO"
	.align	4


	//----- nvinfo : EIATTR_REGCOUNT
	.align		4
        /*0000*/ 	.byte	0x04, 0x2f
        /*0002*/ 	.short	(.L_1 - .L_0)
	.align		4
.L_0:
        /*0004*/ 	.word	index@(_Z15matrixMulKernelP6__halfS0_Pfi)
        /*0008*/ 	.word	0x00000020


	//----- nvinfo : EIATTR_FRAME_SIZE
	.align		4
.L_1:
        /*000c*/ 	.byte	0x04, 0x11
        /*000e*/ 	.short	(.L_3 - .L_2)
	.align		4
.L_2:
        /*0010*/ 	.word	index@(_Z15matrixMulKernelP6__halfS0_Pfi)
        /*0014*/ 	.word	0x00000000


	//----- nvinfo : EIATTR_MIN_STACK_SIZE
	.align		4
.L_3:
        /*0018*/ 	.byte	0x04, 0x12
        /*001a*/ 	.short	(.L_5 - .L_4)
	.align		4
.L_4:
        /*001c*/ 	.word	index@(_Z15matrixMulKernelP6__halfS0_Pfi)
        /*0020*/ 	.word	0x00000000
.L_5:


//--------------------- .nv.compat                --------------------------
	.section	.nv.compat,"",@"SHT_CUDA_COMPAT_INFO"
	.align	4
        /*0000*/ 	.byte	0x02, 0x09, 0x00, 0x00, 0x02, 0x02, 0x01, 0x00, 0x02, 0x05, 0x05, 0x00, 0x03, 0x07, 0x01, 0x01
        /*0010*/ 	.byte	0x02, 0x03, 0x00, 0x00, 0x02, 0x06, 0x01, 0x00, 0x04, 0x0b, 0x08, 0x00, 0x09, 0x00, 0x00, 0x00
        /*0020*/ 	.byte	0x00, 0x00, 0x00, 0x00


//--------------------- .nv.info._Z15matrixMulKernelP6__halfS0_Pfi --------------------------
	.section	.nv.info._Z15matrixMulKernelP6__halfS0_Pfi,"",@"SHT_CUDA_INFO"
	.sectionflags	@""
	.align	4


	//----- nvinfo : EIATTR_CUDA_API_VERSION
	.align		4
        /*0000*/ 	.byte	0x04, 0x37
        /*0002*/ 	.short	(.L_7 - .L_6)
.L_6:
        /*0004*/ 	.word	0x00000082


	//----- nvinfo : EIATTR_KPARAM_INFO
	.align		4
.L_7:
        /*0008*/ 	.byte	0x04, 0x17
        /*000a*/ 	.short	(.L_9 - .L_8)
.L_8:
        /*000c*/ 	.word	0x00000000
        /*0010*/ 	.short	0x0003
        /*0012*/ 	.short	0x0018
        /*0014*/ 	.byte	0x00, 0xf0, 0x11, 0x00


	//----- nvinfo : EIATTR_KPARAM_INFO
	.align		4
.L_9:
        /*0018*/ 	.byte	0x04, 0x17
        /*001a*/ 	.short	(.L_11 - .L_10)
.L_10:
        /*001c*/ 	.word	0x00000000
        /*0020*/ 	.short	0x0002
        /*0022*/ 	.short	0x0010
        /*0024*/ 	.byte	0x00, 0xf5, 0x21, 0x00


	//----- nvinfo : EIATTR_KPARAM_INFO
	.align		4
.L_11:
        /*0028*/ 	.byte	0x04, 0x17
        /*002a*/ 	.short	(.L_13 - .L_12)
.L_12:
        /*002c*/ 	.word	0x00000000
        /*0030*/ 	.short	0x0001
        /*0032*/ 	.short	0x0008
        /*0034*/ 	.byte	0x00, 0xf5, 0x21, 0x00


	//----- nvinfo : EIATTR_KPARAM_INFO
	.align		4
.L_13:
        /*0038*/ 	.byte	0x04, 0x17
        /*003a*/ 	.short	(.L_15 - .L_14)
.L_14:
        /*003c*/ 	.word	0x00000000
        /*0040*/ 	.short	0x0000
        /*0042*/ 	.short	0x0000
        /*0044*/ 	.byte	0x00, 0xf5, 0x21, 0x00


	//----- nvinfo : EIATTR_SPARSE_MMA_MASK
	.align		4
.L_15:
        /*0048*/ 	.byte	0x03, 0x50
        /*004a*/ 	.short	0x0000


	//----- nvinfo : EIATTR_MAXREG_COUNT
	.align		4
        /*004c*/ 	.byte	0x03, 0x1b
        /*004e*/ 	.short	0x00ff


	//----- nvinfo : EIATTR_MERCURY_ISA_VERSION
	.align		4
        /*0050*/ 	.byte	0x03, 0x5f
        /*0052*/ 	.short	0x0101


	//----- nvinfo : EIATTR_VRC_CTA_INIT_COUNT
	.align		4
        /*0054*/ 	.byte	0x02, 0x4a
	.zero		1
	.zero		1


	//----- nvinfo : EIATTR_EXIT_INSTR_OFFSETS
	.align		4
        /*0058*/ 	.byte	0x04, 0x1c
        /*005a*/ 	.short	(.L_17 - .L_16)


	//   ....[0]....
.L_16:
        /*005c*/ 	.word	0x000000c0


	//   ....[1]....
        /*0060*/ 	.word	0x00000cc0


	//----- nvinfo : EIATTR_CBANK_PARAM_SIZE
	.align		4
.L_17:
        /*0064*/ 	.byte	0x03, 0x19
        /*0066*/ 	.short	0x001c


	//----- nvinfo : EIATTR_PARAM_CBANK
	.align		4
        /*0068*/ 	.byte	0x04, 0x0a
        /*006a*/ 	.short	(.L_19 - .L_18)
	.align		4
.L_18:
        /*006c*/ 	.word	index@(.nv.constant0._Z15matrixMulKernelP6__halfS0_Pfi)
        /*0070*/ 	.short	0x0380
        /*0072*/ 	.short	0x001c


	//----- nvinfo : EIATTR_SW_WAR
	.align		4
.L_19:
        /*0074*/ 	.byte	0x04, 0x36
        /*0076*/ 	.short	(.L_21 - .L_20)
.L_20:
        /*0078*/ 	.word	0x00000008
.L_21:


//--------------------- .nv.callgraph             --------------------------
	.section	.nv.callgraph,"",@"SHT_CUDA_CALLGRAPH"
	.align	4
	.sectionentsize	8
	.align		4
        /*0000*/ 	.word	0x00000000
	.align		4
        /*0004*/ 	.word	0xffffffff
	.align		4
        /*0008*/ 	.word	0x00000000
	.align		4
        /*000c*/ 	.word	0xfffffffe
	.align		4
        /*0010*/ 	.word	0x00000000
	.align		4
        /*0014*/ 	.word	0xfffffffd
	.align		4
        /*0018*/ 	.word	0x00000000
	.align		4
        /*001c*/ 	.word	0xfffffffc


//--------------------- .text._Z15matrixMulKernelP6__halfS0_Pfi --------------------------
	.section	.text._Z15matrixMulKernelP6__halfS0_Pfi,"ax",@progbits
	.align	128
        .global         _Z15matrixMulKernelP6__halfS0_Pfi
        .type           _Z15matrixMulKernelP6__halfS0_Pfi,@function
        .size           _Z15matrixMulKernelP6__halfS0_Pfi,(.L_x_7 - _Z15matrixMulKernelP6__halfS0_Pfi)
        .other          _Z15matrixMulKernelP6__halfS0_Pfi,@"STO_CUDA_ENTRY STV_DEFAULT"
_Z15matrixMulKernelP6__halfS0_Pfi:
.text._Z15matrixMulKernelP6__halfS0_Pfi:
[----:B------:R-:W-:Y:S01]  /*0000*/  LDC R1, c[0x0][0x37c] ;  /* 0x0000df00ff017b82 */ /* 0x000fe20000000800 */
[----:B------:R-:W0:Y:S07]  /*0010*/  S2R R3, SR_TID.Y ;  /* 0x0000000000037919 */ /* 0x000e2e0000002200 */
[----:B------:R-:W0:Y:S01]  /*0020*/  S2UR UR4, SR_CTAID.Y ;  /* 0x00000000000479c3 */ /* 0x000e220000002600 */
[----:B------:R-:W1:Y:S07]  /*0030*/  S2R R5, SR_TID.X ;  /* 0x0000000000057919 */ /* 0x000e6e0000002100 */
[----:B------:R-:W0:Y:S08]  /*0040*/  LDC R4, c[0x0][0x364] ;  /* 0x0000d900ff047b82 */ /* 0x000e300000000800 */
[----:B------:R-:W1:Y:S08]  /*0050*/  S2UR UR5, SR_CTAID.X ;  /* 0x00000000000579c3 */ /* 0x000e700000002500 */
[----:B------:R-:W1:Y:S08]  /*0060*/  LDC R2, c[0x0][0x360] ;  /* 0x0000d800ff027b82 */ /* 0x000e700000000800 */
[----:B------:R-:W2:Y:S01]  /*0070*/  LDC R0, c[0x0][0x398] ;  /* 0x0000e600ff007b82 */ /* 0x000ea20000000800 */
[----:B0-----:R-:W-:-:S02]  /*0080*/  IMAD R4, R4, UR4, R3 ;  /* 0x0000000404047c24 */ /* 0x001fc4000f8e0203 */
[----:B-1----:R-:W-:-:S05]  /*0090*/  IMAD R3, R2, UR5, R5 ;  /* 0x0000000502037c24 */ /* 0x002fca000f8e0205 */
[----:B------:R-:W-:-:S04]  /*00a0*/  VIMNMX R5, PT, PT, R4, R3, !PT ;  /* 0x0000000304057248 */ /* 0x000fc80007fe0100 */
[----:B--2---:R-:W-:-:S13]  /*00b0*/  ISETP.GE.AND P0, PT, R5, R0, PT ;  /* 0x000000000500720c */ /* 0x004fda0003f06270 */
[----:B------:R-:W-:Y:S05]  /*00c0*/  @P0 EXIT ;  /* 0x000000000000094d */ /* 0x000fea0003800000 */
[C---:B------:R-:W-:Y:S01]  /*00d0*/  IADD3 R5, PT, PT, R0.reuse, -0x1, RZ ;  /* 0xffffffff00057810 */ /* 0x040fe20007ffe0ff */
[----:B------:R-:W0:Y:S01]  /*00e0*/  LDCU.64 UR4, c[0x0][0x358] ;  /* 0x00006b00ff0477ac */ /* 0x000e220008000a00 */
[----:B------:R-:W-:Y:S01]  /*00f0*/  LOP3.LUT R2, R0, 0xf, RZ, 0xc0, !PT ;  /* 0x0000000f00027812 */ /* 0x000fe200078ec0ff */
[----:B------:R-:W-:Y:S01]  /*0100*/  IMAD R4, R4, R0, RZ ;  /* 0x0000000004047224 */ /* 0x000fe200078e02ff */
[----:B------:R-:W-:Y:S01]  /*0110*/  ISETP.GE.U32.AND P1, PT, R5, 0xf, PT ;  /* 0x0000000f0500780c */ /* 0x000fe20003f26070 */
[----:B------:R-:W-:Y:S01]  /*0120*/  HFMA2 R5, -RZ, RZ, 0, 0 ;  /* 0x00000000ff057431 */ /* 0x000fe200000001ff */
[----:B------:R-:W-:Y:S02]  /*0130*/  ISETP.NE.AND P0, PT, R2, RZ, PT ;  /* 0x000000ff0200720c */ /* 0x000fe40003f05270 */
[----:B------:R-:W-:-:S09]  /*0140*/  PRMT R25, RZ, 0x7610, R25 ;  /* 0x00007610ff197816 */ /* 0x000fd20000000019 */
[----:B------:R-:W-:Y:S05]  /*0150*/  @!P1 BRA `(.L_x_0) ;  /* 0x0000000400309947 */ /* 0x000fea0003800000 */
[----:B------:R-:W-:Y:S02]  /*0160*/  LOP3.LUT R5, R0, 0x7ffffff0, RZ, 0xc0, !PT ;  /* 0x7ffffff000057812 */ /* 0x000fe400078ec0ff */
[----:B------:R-:W-:Y:S02]  /*0170*/  MOV R6, R4 ;  /* 0x0000000400067202 */ /* 0x000fe40000000f00 */
[----:B------:R-:W-:Y:S02]  /*0180*/  MOV R7, R3 ;  /* 0x0000000300077202 */ /* 0x000fe40000000f00 */
[----:B------:R-:W-:-:S07]  /*0190*/  IADD3 R8, PT, PT, -R5, RZ, RZ ;  /* 0x000000ff05087210 */ /* 0x000fce0007ffe1ff */
.L_x_1:
[----:B------:R-:W1:Y:S08]  /*01a0*/  LDC.64 R12, c[0x0][0x380] ;  /* 0x0000e000ff0c7b82 */ /* 0x000e700000000a00 */
[----:B------:R-:W2:Y:S01]  /*01b0*/  LDC.64 R18, c[0x0][0x388] ;  /* 0x0000e200ff127b82 */ /* 0x000ea20000000a00 */
[----:B-1----:R-:W-:-:S05]  /*01c0*/  IMAD.WIDE.U32 R12, R6, 0x2, R12 ;  /* 0x00000002060c7825 */ /* 0x002fca00078e000c */
[----:B0-----:R-:W3:Y:S01]  /*01d0*/  LDG.E.U16 R11, desc[UR4][R12.64] ;  /* 0x000000040c0b7981 */ /* 0x001ee2000c1e1500 */
[----:B--2---:R-:W-:-:S03]  /*01e0*/  IMAD.WIDE R18, R7, 0x2, R18 ;  /* 0x0000000207127825 */ /* 0x004fc600078e0212 */
[----:B------:R-:W2:Y:S04]  /*01f0*/  LDG.E.U16 R21, desc[UR4][R12.64+0x2] ;  /* 0x000002040c157981 */ /* 0x000ea8000c1e1500 */
[----:B------:R-:W3:Y:S01]  /*0200*/  LDG.E.U16 R10, desc[UR4][R18.64] ;  /* 0x00000004120a7981 */ /* 0x000ee2000c1e1500 */
[----:B------:R-:W-:-:S03]  /*0210*/  IMAD.WIDE R22, R0, 0x2, R18 ;  /* 0x0000000200167825 */ /* 0x000fc600078e0212 */
[----:B------:R-:W4:Y:S04]  /*0220*/  LDG.E.U16 R14, desc[UR4][R12.64+0x4] ;  /* 0x000004040c0e7981 */ /* 0x000f28000c1e1500 */
[----:B------:R0:W2:Y:S04]  /*0230*/  LDG.E.U16 R24, desc[UR4][R22.64] ;  /* 0x0000000416187981 */ /* 0x0000a8000c1e1500 */
[----:B------:R-:W5:Y:S04]  /*0240*/  LDG.E.U16 R18, desc[UR4][R12.64+0x8] ;  /* 0x000008040c127981 */ /* 0x000f68000c1e1500 */
[----:B------:R-:W5:Y:S01]  /*0250*/  LDG.E.U16 R20, desc[UR4][R12.64+0xa] ;  /* 0x00000a040c147981 */ /* 0x000f62000c1e1500 */
[----:B0-----:R-:W-:-:S05]  /*0260*/  IMAD.WIDE R22, R0, 0x2, R22 ;  /* 0x0000000200167825 */ /* 0x001fca00078e0216 */
[----:B------:R0:W4:Y:S01]  /*0270*/  LDG.E.U16 R15, desc[UR4][R22.64] ;  /* 0x00000004160f7981 */ /* 0x000122000c1e1500 */
[----:B------:R-:W-:-:S04]  /*0280*/  IMAD.WIDE R16, R0, 0x2, R22 ;  /* 0x0000000200107825 */ /* 0x000fc800078e0216 */
[C---:B------:R-:W-:Y:S02]  /*0290*/  IMAD.WIDE R26, R0.reuse, 0x2, R16 ;  /* 0x00000002001a7825 */ /* 0x040fe400078e0210 */
[----:B------:R-:W5:Y:S02]  /*02a0*/  LDG.E.U16 R17, desc[UR4][R16.64] ;  /* 0x0000000410117981 */ /* 0x000f64000c1e1500 */
[C---:B------:R-:W-:Y:S02]  /*02b0*/  IMAD.WIDE R28, R0.reuse, 0x2, R26 ;  /* 0x00000002001c7825 */ /* 0x040fe400078e021a */
[----:B------:R-:W5:Y:S04]  /*02c0*/  LDG.E.U16 R19, desc[UR4][R26.64] ;  /* 0x000000041a137981 */ /* 0x000f68000c1e1500 */
[----:B------:R-:W5:Y:S04]  /*02d0*/  LDG.E.U16 R9, desc[UR4][R28.64] ;  /* 0x000000041c097981 */ /* 0x000f68000c1e1500 */
[----:B------:R-:W5:Y:S01]  /*02e0*/  LDG.E.U16 R16, desc[UR4][R12.64+0x6] ;  /* 0x000006040c107981 */ /* 0x000f62000c1e1500 */
[----:B0-----:R-:W-:-:S03]  /*02f0*/  IMAD.WIDE R22, R0, 0x2, R28 ;  /* 0x0000000200167825 */ /* 0x001fc600078e021c */
[----:B------:R-:W5:Y:S01]  /*0300*/  LDG.E.U16 R26, desc[UR4][R12.64+0xe] ;  /* 0x00000e040c1a7981 */ /* 0x000f62000c1e1500 */
[----:B---3--:R-:W-:-:S03]  /*0310*/  HFMA2 R25, R11.H0_H0, R10.H0_H0, R25.H0_H0 ;  /* 0x2000000a0b197231 */ /* 0x008fc60000040819 */
[----:B------:R0:W3:Y:S04]  /*0320*/  LDG.E.U16 R10, desc[UR4][R22.64] ;  /* 0x00000004160a7981 */ /* 0x0000e8000c1e1500 */
[----:B------:R-:W3:Y:S01]  /*0330*/  LDG.E.U16 R11, desc[UR4][R12.64+0xc] ;  /* 0x00000c040c0b7981 */ /* 0x000ee2000c1e1500 */
[----:B0-----:R-:W-:-:S04]  /*0340*/  IMAD.WIDE R22, R0, 0x2, R22 ;  /* 0x0000000200167825 */ /* 0x001fc800078e0216 */
[----:B--2---:R-:W-:Y:S02]  /*0350*/  HFMA2 R27, R21.H0_H0, R24.H0_H0, R25.H0_H0 ;  /* 0x20000018151b7231 */ /* 0x004fe40000040819 */
[----:B------:R4:W2:Y:S01]  /*0360*/  LDG.E.U16 R21, desc[UR4][R22.64] ;  /* 0x0000000416157981 */ /* 0x0008a2000c1e1500 */
[----:B------:R-:W-:-:S05]  /*0370*/  IMAD.WIDE R24, R0, 0x2, R22 ;  /* 0x0000000200187825 */ /* 0x000fca00078e0216 */
[----:B------:R-:W2:Y:S01]  /*0380*/  LDG.E.U16 R28, desc[UR4][R24.64] ;  /* 0x00000004181c7981 */ /* 0x000ea2000c1e1500 */
[----:B----4-:R-:W-:-:S03]  /*0390*/  HFMA2 R23, R14.H0_H0, R15.H0_H0, R27.H0_H0 ;  /* 0x2000000f0e177231 */ /* 0x010fc6000004081b */
[----:B------:R-:W4:Y:S01]  /*03a0*/  LDG.E.U16 R27, desc[UR4][R12.64+0x10] ;  /* 0x000010040c1b7981 */ /* 0x000f22000c1e1500 */
[----:B------:R-:W-:-:S04]  /*03b0*/  IMAD.WIDE R14, R0, 0x2, R24 ;  /* 0x00000002000e7825 */ /* 0x000fc800078e0218 */
[----:B-----5:R-:W-:Y:S02]  /*03c0*/  HFMA2 R23, R16.H0_H0, R17.H0_H0, R23.H0_H0 ;  /* 0x2000001110177231 */ /* 0x020fe40000040817 */
[C---:B------:R-:W-:Y:S02]  /*03d0*/  IMAD.WIDE R16, R0.reuse, 0x2, R14 ;  /* 0x0000000200107825 */ /* 0x040fe400078e020e */
[----:B------:R-:W5:Y:S02]  /*03e0*/  LDG.E.U16 R15, desc[UR4][R14.64] ;  /* 0x000000040e0f7981 */ /* 0x000f64000c1e1500 */
[----:B------:R-:W-:Y:S02]  /*03f0*/  HFMA2 R23, R18.H0_H0, R19.H0_H0, R23.H0_H0 ;  /* 0x2000001312177231 */ /* 0x000fe40000040817 */
[----:B------:R-:W-:Y:S01]  /*0400*/  IMAD.WIDE R18, R0, 0x2, R16 ;  /* 0x0000000200127825 */ /* 0x000fe200078e0210 */
[----:B------:R0:W5:Y:S04]  /*0410*/  LDG.E.U16 R29, desc[UR4][R16.64] ;  /* 0x00000004101d7981 */ /* 0x000168000c1e1500 */
[----:B------:R2:W5:Y:S04]  /*0420*/  LDG.E.U16 R25, desc[UR4][R18.64] ;  /* 0x0000000412197981 */ /* 0x000568000c1e1500 */
[----:B------:R-:W5:Y:S01]  /*0430*/  LDG.E.U16 R14, desc[UR4][R12.64+0x16] ;  /* 0x000016040c0e7981 */ /* 0x000f62000c1e1500 */
[----:B0-----:R-:W-:-:S02]  /*0440*/  HFMA2 R17, R20.H0_H0, R9.H0_H0, R23.H0_H0 ;  /* 0x2000000914117231 */ /* 0x001fc40000040817 */
[----:B------:R-:W-:Y:S01]  /*0450*/  IMAD.WIDE R22, R0, 0x2, R18 ;  /* 0x0000000200167825 */ /* 0x000fe200078e0212 */
[----:B------:R-:W5:Y:S04]  /*0460*/  LDG.E.U16 R9, desc[UR4][R12.64+0x12] ;  /* 0x000012040c097981 */ /* 0x000f68000c1e1500 */
[----:B------:R-:W5:Y:S04]  /*0470*/  LDG.E.U16 R20, desc[UR4][R12.64+0x14] ;  /* 0x000014040c147981 */ /* 0x000f68000c1e1500 */
[----:B------:R-:W5:Y:S01]  /*0480*/  LDG.E.U16 R24, desc[UR4][R22.64] ;  /* 0x0000000416187981 */ /* 0x000f62000c1e1500 */
[----:B---3--:R-:W-:-:S02]  /*0490*/  HFMA2 R17, R11.H0_H0, R10.H0_H0, R17.H0_H0 ;  /* 0x2000000a0b117231 */ /* 0x008fc40000040811 */
[C---:B------:R-:W-:Y:S02]  /*04a0*/  IMAD.WIDE R10, R0.reuse, 0x2, R22 ;  /* 0x00000002000a7825 */ /* 0x040fe400078e0216 */
[----:B------:R-:W3:Y:S04]  /*04b0*/  LDG.E.U16 R22, desc[UR4][R12.64+0x1c] ;  /* 0x00001c040c167981 */ /* 0x000ee8000c1e1500 */
[----:B------:R-:W3:Y:S01]  /*04c0*/  LDG.E.U16 R23, desc[UR4][R12.64+0x1e] ;  /* 0x00001e040c177981 */ /* 0x000ee2000c1e1500 */
[----:B--2---:R-:W-:Y:S02]  /*04d0*/  HFMA2 R19, R26.H0_H0, R21.H0_H0, R17.H0_H0 ;  /* 0x200000151a137231 */ /* 0x004fe40000040811 */
[----:B------:R-:W-:Y:S01]  /*04e0*/  IMAD.WIDE R16, R0, 0x2, R10 ;  /* 0x0000000200107825 */ /* 0x000fe200078e020a */
[----:B------:R-:W2:Y:S04]  /*04f0*/  LDG.E.U16 R26, desc[UR4][R12.64+0x18] ;  /* 0x000018040c1a7981 */ /* 0x000ea8000c1e1500 */
[----:B------:R4:W3:Y:S02]  /*0500*/  LDG.E.U16 R21, desc[UR4][R10.64] ;  /* 0x000000040a157981 */ /* 0x0008e4000c1e1500 */
[----:B----4-:R-:W-:-:S02]  /*0510*/  HFMA2 R11, R27.H0_H0, R28.H0_H0, R19.H0_H0 ;  /* 0x2000001c1b0b7231 */ /* 0x010fc40000040813 */
[----:B------:R0:W3:Y:S01]  /*0520*/  LDG.E.U16 R28, desc[UR4][R12.64+0x1a] ;  /* 0x00001a040c1c7981 */ /* 0x0000e2000c1e1500 */
[----:B------:R-:W-:-:S03]  /*0530*/  IMAD.WIDE R18, R0, 0x2, R16 ;  /* 0x0000000200127825 */ /* 0x000fc600078e0210 */
[----:B------:R-:W4:Y:S04]  /*0540*/  LDG.E.U16 R27, desc[UR4][R16.64] ;  /* 0x00000004101b7981 */ /* 0x000f28000c1e1500 */
[----:B------:R-:W4:Y:S01]  /*0550*/  LDG.E.U16 R18, desc[UR4][R18.64] ;  /* 0x0000000412127981 */ /* 0x000f22000c1e1500 */
[----:B------:R-:W-:-:S04]  /*0560*/  IADD3 R8, PT, PT, R8, 0x10, RZ ;  /* 0x0000001008087810 */ /* 0x000fc80007ffe0ff */
[----:B------:R-:W-:Y:S01]  /*0570*/  ISETP.NE.AND P1, PT, R8, RZ, PT ;  /* 0x000000ff0800720c */ /* 0x000fe20003f25270 */
[----:B-----5:R-:W-:-:S04]  /*0580*/  HFMA2 R9, R9.H0_H0, R15.H0_H0, R11.H0_H0 ;  /* 0x2000000f09097231 */ /* 0x020fc8000004080b */
[----:B------:R-:W-:-:S04]  /*0590*/  HFMA2 R9, R20.H0_H0, R29.H0_H0, R9.H0_H0 ;  /* 0x2000001d14097231 */ /* 0x000fc80000040809 */
[----:B0-----:R-:W-:Y:S01]  /*05a0*/  HFMA2 R13, R14.H0_H0, R25.H0_H0, R9.H0_H0 ;  /* 0x200000190e0d7231 */ /* 0x001fe20000040809 */
[----:B------:R-:W-:Y:S02]  /*05b0*/  IADD3 R6, PT, PT, R6, 0x10, RZ ;  /* 0x0000001006067810 */ /* 0x000fe40007ffe0ff */
[----:B------:R-:W-:Y:S01]  /*05c0*/  LEA R7, R0, R7, 0x4 ;  /* 0x0000000700077211 */ /* 0x000fe200078e20ff */
[----:B--2---:R-:W-:-:S04]  /*05d0*/  HFMA2 R14, R26.H0_H0, R24.H0_H0, R13.H0_H0 ;  /* 0x200000181a0e7231 */ /* 0x004fc8000004080d */
[----:B---3--:R-:W-:-:S04]  /*05e0*/  HFMA2 R11, R28.H0_H0, R21.H0_H0, R14.H0_H0 ;  /* 0x200000151c0b7231 */ /* 0x008fc8000004080e */
[----:B----4-:R-:W-:-:S04]  /*05f0*/  HFMA2 R11, R22.H0_H0, R27.H0_H0, R11.H0_H0 ;  /* 0x2000001b160b7231 */ /* 0x010fc8000004080b */
[----:B------:R-:W-:Y:S01]  /*0600*/  HFMA2 R25, R23.H0_H0, R18.H0_H0, R11.H0_H0 ;  /* 0x2000001217197231 */ /* 0x000fe2000004080b */
[----:B------:R-:W-:Y:S06]  /*0610*/  @P1 BRA `(.L_x_1) ;  /* 0xfffffff800e01947 */ /* 0x000fec000383ffff */
.L_x_0:
[----:B------:R-:W-:Y:S05]  /*0620*/  @!P0 BRA `(.L_x_2) ;  /* 0x0000000400908947 */ /* 0x000fea0003800000 */
[----:B------:R-:W-:Y:S02]  /*0630*/  ISETP.GE.U32.AND P1, PT, R2, 0x8, PT ;  /* 0x000000080200780c */ /* 0x000fe40003f26070 */
[----:B------:R-:W-:-:S04]  /*0640*/  LOP3.LUT R24, R0, 0x7, RZ, 0xc0, !PT ;  /* 0x0000000700187812 */ /* 0x000fc800078ec0ff */
[----:B------:R-:W-:-:S07]  /*0650*/  ISETP.NE.AND P0, PT, R24, RZ, PT ;  /* 0x000000ff1800720c */ /* 0x000fce0003f05270 */
[----:B------:R-:W-:Y:S06]  /*0660*/  @!P1 BRA `(.L_x_3) ;  /* 0x0000000000ac9947 */ /* 0x000fec0003800000 */
[----:B------:R-:W1:Y:S01]  /*0670*/  LDC.64 R14, c[0x0][0x388] ;  /* 0x0000e200ff0e7b82 */ /* 0x000e620000000a00 */
[----:B------:R-:W-:Y:S01]  /*0680*/  IMAD R7, R5, R0, R3 ;  /* 0x0000000005077224 */ /* 0x000fe200078e0203 */
[----:B------:R-:W2:Y:S01]  /*0690*/  LDCU.64 UR6, c[0x0][0x380] ;  /* 0x00007000ff0677ac */ /* 0x000ea20008000a00 */
[----:B------:R-:W-:-:S05]  /*06a0*/  IADD3 R2, P1, PT, R4, R5, RZ ;  /* 0x0000000504027210 */ /* 0x000fca0007f3e0ff */
[----:B------:R-:W3:Y:S01]  /*06b0*/  LDC.64 R28, c[0x0][0x380] ;  /* 0x0000e000ff1c7b82 */ /* 0x000ee20000000a00 */
[----:B-1----:R-:W-:Y:S01]  /*06c0*/  IMAD.WIDE R14, R7, 0x2, R14 ;  /* 0x00000002070e7825 */ /* 0x002fe200078e020e */
[----:B------:R-:W-:-:S04]  /*06d0*/  IADD3 R7, PT, PT, R4, R5, RZ ;  /* 0x0000000504077210 */ /* 0x000fc80007ffe0ff */
[----:B0-----:R0:W4:Y:S01]  /*06e0*/  LDG.E.U16 R18, desc[UR4][R14.64] ;  /* 0x000000040e127981 */ /* 0x001122000c1e1500 */
[----:B------:R-:W-:-:S04]  /*06f0*/  IMAD.WIDE R26, R0, 0x2, R14 ;  /* 0x00000002001a7825 */ /* 0x000fc800078e020e */
[----:B---3--:R-:W-:Y:S01]  /*0700*/  IMAD.WIDE.U32 R28, R7, 0x2, R28 ;  /* 0x00000002071c7825 */ /* 0x008fe200078e001c */
[----:B------:R-:W-:Y:S01]  /*0710*/  IADD3.X R7, PT, PT, RZ, RZ, RZ, P1, !PT ;  /* 0x000000ffff077210 */ /* 0x000fe20000ffe4ff */
[----:B------:R-:W3:Y:S01]  /*0720*/  LDG.E.U16 R19, desc[UR4][R26.64] ;  /* 0x000000041a137981 */ /* 0x000ee2000c1e1500 */
[----:B--2---:R-:W-:Y:S01]  /*0730*/  LEA R6, P1, R2, UR6, 0x1 ;  /* 0x0000000602067c11 */ /* 0x004fe2000f8208ff */
[----:B------:R-:W-:-:S03]  /*0740*/  IMAD.WIDE R16, R0, 0x2, R26 ;  /* 0x0000000200107825 */ /* 0x000fc600078e021a */
[----:B------:R-:W-:Y:S02]  /*0750*/  LEA.HI.X R7, R2, UR7, R7, 0x1, P1 ;  /* 0x0000000702077c11 */ /* 0x000fe400088f0c07 */
[----:B------:R-:W4:Y:S01]  /*0760*/  LDG.E.U16 R2, desc[UR4][R28.64] ;  /* 0x000000041c027981 */ /* 0x000f22000c1e1500 */
[----:B------:R-:W-:-:S03]  /*0770*/  IMAD.WIDE R10, R0, 0x2, R16 ;  /* 0x00000002000a7825 */ /* 0x000fc600078e0210 */
[----:B------:R-:W3:Y:S01]  /*0780*/  LDG.E.U16 R20, desc[UR4][R6.64+0x2] ;  /* 0x0000020406147981 */ /* 0x000ee2000c1e1500 */
[----:B------:R-:W-:-:S03]  /*0790*/  IMAD.WIDE R8, R0, 0x2, R10 ;  /* 0x0000000200087825 */ /* 0x000fc600078e020a */
[----:B------:R1:W2:Y:S04]  /*07a0*/  LDG.E.U16 R22, desc[UR4][R16.64] ;  /* 0x0000000410167981 */ /* 0x0002a8000c1e1500 */
[----:B------:R-:W2:Y:S01]  /*07b0*/  LDG.E.U16 R21, desc[UR4][R6.64+0x4] ;  /* 0x0000040406157981 */ /* 0x000ea2000c1e1500 */
[----:B------:R-:W-:-:S03]  /*07c0*/  IMAD.WIDE R12, R0, 0x2, R8 ;  /* 0x00000002000c7825 */ /* 0x000fc600078e0208 */
[----:B------:R-:W5:Y:S04]  /*07d0*/  LDG.E.U16 R10, desc[UR4][R10.64] ;  /* 0x000000040a0a7981 */ /* 0x000f68000c1e1500 */
[----:B------:R-:W5:Y:S01]  /*07e0*/  LDG.E.U16 R23, desc[UR4][R6.64+0x6] ;  /* 0x0000060406177981 */ /* 0x000f62000c1e1500 */
[----:B0-----:R-:W-:-:S03]  /*07f0*/  IMAD.WIDE R14, R0, 0x2, R12 ;  /* 0x00000002000e7825 */ /* 0x001fc600078e020c */
[----:B------:R-:W5:Y:S04]  /*0800*/  LDG.E.U16 R8, desc[UR4][R8.64] ;  /* 0x0000000408087981 */ /* 0x000f68000c1e1500 */
[----:B------:R-:W5:Y:S01]  /*0810*/  LDG.E.U16 R29, desc[UR4][R6.64+0x8] ;  /* 0x00000804061d7981 */ /* 0x000f62000c1e1500 */
[----:B-1----:R-:W-:-:S03]  /*0820*/  IMAD.WIDE R16, R0, 0x2, R14 ;  /* 0x0000000200107825 */ /* 0x002fc600078e020e */
[----:B------:R-:W5:Y:S04]  /*0830*/  LDG.E.U16 R13, desc[UR4][R12.64] ;  /* 0x000000040c0d7981 */ /* 0x000f68000c1e1500 */
[----:B------:R-:W5:Y:S04]  /*0840*/  LDG.E.U16 R26, desc[UR4][R6.64+0xa] ;  /* 0x00000a04061a7981 */ /* 0x000f68000c1e1500 */
[----:B------:R-:W5:Y:S04]  /*0850*/  LDG.E.U16 R27, desc[UR4][R14.64] ;  /* 0x000000040e1b7981 */ /* 0x000f68000c1e1500 */
[----:B------:R-:W5:Y:S04]  /*0860*/  LDG.E.U16 R28, desc[UR4][R6.64+0xc] ;  /* 0x00000c04061c7981 */ /* 0x000f68000c1e1500 */
[----:B------:R-:W5:Y:S04]  /*0870*/  LDG.E.U16 R11, desc[UR4][R6.64+0xe] ;  /* 0x00000e04060b7981 */ /* 0x000f68000c1e1500 */
[----:B------:R-:W5:Y:S01]  /*0880*/  LDG.E.U16 R16, desc[UR4][R16.64] ;  /* 0x0000000410107981 */ /* 0x000f62000c1e1500 */
[----:B------:R-:W-:Y:S01]  /*0890*/  IADD3 R5, PT, PT, R5, 0x8, RZ ;  /* 0x0000000805057810 */ /* 0x000fe20007ffe0ff */
[----:B----4-:R-:W-:-:S04]  /*08a0*/  HFMA2 R2, R2.H0_H0, R18.H0_H0, R25.H0_H0 ;  /* 0x2000001202027231 */ /* 0x010fc80000040819 */
[----:B---3--:R-:W-:-:S04]  /*08b0*/  HFMA2 R2, R20.H0_H0, R19.H0_H0, R2.H0_H0 ;  /* 0x2000001314027231 */ /* 0x008fc80000040802 */
[----:B--2---:R-:W-:-:S04]  /*08c0*/  HFMA2 R2, R21.H0_H0, R22.H0_H0, R2.H0_H0 ;  /* 0x2000001615027231 */ /* 0x004fc80000040802 */
[----:B-----5:R-:W-:-:S04]  /*08d0*/  HFMA2 R2, R23.H0_H0, R10.H0_H0, R2.H0_H0 ;  /* 0x2000000a17027231 */ /* 0x020fc80000040802 */
[----:B------:R-:W-:-:S04]  /*08e0*/  HFMA2 R2, R29.H0_H0, R8.H0_H0, R2.H0_H0 ;  /* 0x200000081d027231 */ /* 0x000fc80000040802 */
[----:B------:R-:W-:-:S04]  /*08f0*/  HFMA2 R2, R26.H0_H0, R13.H0_H0, R2.H0_H0 ;  /* 0x2000000d1a027231 */ /* 0x000fc80000040802 */
[----:B------:R-:W-:-:S04]  /*0900*/  HFMA2 R2, R28.H0_H0, R27.H0_H0, R2.H0_H0 ;  /* 0x2000001b1c027231 */ /* 0x000fc80000040802 */
[----:B------:R-:W-:-:S07]  /*0910*/  HFMA2 R25, R11.H0_H0, R16.H0_H0, R2.H0_H0 ;  /* 0x200000100b197231 */ /* 0x000fce0000040802 */
.L_x_3:
[----:B------:R-:W-:Y:S05]  /*0920*/  @!P0 BRA `(.L_x_2) ;  /* 0x0000000000d08947 */ /* 0x000fea0003800000 */
[----:B------:R-:W-:Y:S02]  /*0930*/  ISETP.GE.U32.AND P1, PT, R24, 0x4, PT ;  /* 0x000000041800780c */ /* 0x000fe40003f26070 */
[----:B------:R-:W-:-:S04]  /*0940*/  LOP3.LUT R2, R0, 0x3, RZ, 0xc0, !PT ;  /* 0x0000000300027812 */ /* 0x000fc800078ec0ff */
[----:B------:R-:W-:-:S07]  /*0950*/  ISETP.NE.AND P0, PT, R2, RZ, PT ;  /* 0x000000ff0200720c */ /* 0x000fce0003f05270 */
[----:B------:R-:W-:Y:S06]  /*0960*/  @!P1 BRA `(.L_x_4) ;  /* 0x00000000006c9947 */ /* 0x000fec0003800000 */
[----:B------:R-:W1:Y:S01]  /*0970*/  LDC.64 R8, c[0x0][0x388] ;  /* 0x0000e200ff087b82 */ /* 0x000e620000000a00 */
[----:B------:R-:W2:Y:S01]  /*0980*/  LDCU.64 UR6, c[0x0][0x380] ;  /* 0x00007000ff0677ac */ /* 0x000ea20008000a00 */
[----:B------:R-:W-:Y:S01]  /*0990*/  IMAD R11, R5, R0, R3 ;  /* 0x00000000050b7224 */ /* 0x000fe200078e0203 */
[CC--:B------:R-:W-:Y:S02]  /*09a0*/  IADD3 R15, PT, PT, R4.reuse, R5.reuse, RZ ;  /* 0x00000005040f7210 */ /* 0x0c0fe40007ffe0ff */
[----:B------:R-:W-:-:S03]  /*09b0*/  IADD3 R12, P1, PT, R4, R5, RZ ;  /* 0x00000005040c7210 */ /* 0x000fc60007f3e0ff */
[----:B------:R-:W3:Y:S01]  /*09c0*/  LDC.64 R6, c[0x0][0x380] ;  /* 0x0000e000ff067b82 */ /* 0x000ee20000000a00 */
[----:B-1----:R-:W-:-:S04]  /*09d0*/  IMAD.WIDE R8, R11, 0x2, R8 ;  /* 0x000000020b087825 */ /* 0x002fc800078e0208 */
[----:B------:R-:W-:Y:S02]  /*09e0*/  IMAD.WIDE R10, R0, 0x2, R8 ;  /* 0x00000002000a7825 */ /* 0x000fe400078e0208 */
[----:B0-----:R-:W4:Y:S02]  /*09f0*/  LDG.E.U16 R8, desc[UR4][R8.64] ;  /* 0x0000000408087981 */ /* 0x001f24000c1e1500 */
[----:B---3--:R-:W-:Y:S01]  /*0a00*/  IMAD.WIDE.U32 R14, R15, 0x2, R6 ;  /* 0x000000020f0e7825 */ /* 0x008fe200078e0006 */
[----:B------:R-:W-:Y:S02]  /*0a10*/  IADD3.X R7, PT, PT, RZ, RZ, RZ, P1, !PT ;  /* 0x000000ffff077210 */ /* 0x000fe40000ffe4ff */
[----:B--2---:R-:W-:Y:S01]  /*0a20*/  LEA R6, P1, R12, UR6, 0x1 ;  /* 0x000000060c067c11 */ /* 0x004fe2000f8208ff */
[----:B------:R-:W-:Y:S02]  /*0a30*/  IMAD.WIDE R16, R0, 0x2, R10 ;  /* 0x0000000200107825 */ /* 0x000fe400078e020a */
[----:B------:R-:W4:Y:S01]  /*0a40*/  LDG.E.U16 R14, desc[UR4][R14.64] ;  /* 0x000000040e0e7981 */ /* 0x000f22000c1e1500 */
[----:B------:R-:W-:-:S03]  /*0a50*/  LEA.HI.X R7, R12, UR7, R7, 0x1, P1 ;  /* 0x000000070c077c11 */ /* 0x000fc600088f0c07 */
[----:B------:R-:W2:Y:S01]  /*0a60*/  LDG.E.U16 R10, desc[UR4][R10.64] ;  /* 0x000000040a0a7981 */ /* 0x000ea2000c1e1500 */
[----:B------:R-:W-:-:S03]  /*0a70*/  IMAD.WIDE R12, R0, 0x2, R16 ;  /* 0x00000002000c7825 */ /* 0x000fc600078e0210 */
[----:B------:R-:W2:Y:S04]  /*0a80*/  LDG.E.U16 R18, desc[UR4][R6.64+0x2] ;  /* 0x0000020406127981 */ /* 0x000ea8000c1e1500 */
[----:B------:R-:W3:Y:S04]  /*0a90*/  LDG.E.U16 R20, desc[UR4][R16.64] ;  /* 0x0000000410147981 */ /* 0x000ee8000c1e1500 */
[----:B------:R-:W3:Y:S04]  /*0aa0*/  LDG.E.U16 R19, desc[UR4][R6.64+0x4] ;  /* 0x0000040406137981 */ /* 0x000ee8000c1e1500 */
[----:B------:R-:W5:Y:S04]  /*0ab0*/  LDG.E.U16 R21, desc[UR4][R6.64+0x6] ;  /* 0x0000060406157981 */ /* 0x000f68000c1e1500 */
[----:B------:R-:W5:Y:S01]  /*0ac0*/  LDG.E.U16 R12, desc[UR4][R12.64] ;  /* 0x000000040c0c7981 */ /* 0x000f62000c1e1500 */
[----:B------:R-:W-:Y:S01]  /*0ad0*/  IADD3 R5, PT, PT, R5, 0x4, RZ ;  /* 0x0000000405057810 */ /* 0x000fe20007ffe0ff */
[----:B----4-:R-:W-:-:S04]  /*0ae0*/  HFMA2 R25, R14.H0_H0, R8.H0_H0, R25.H0_H0 ;  /* 0x200000080e197231 */ /* 0x010fc80000040819 */
[----:B--2---:R-:W-:-:S04]  /*0af0*/  HFMA2 R18, R18.H0_H0, R10.H0_H0, R25.H0_H0 ;  /* 0x2000000a12127231 */ /* 0x004fc80000040819 */
[----:B---3--:R-:W-:-:S04]  /*0b00*/  HFMA2 R18, R19.H0_H0, R20.H0_H0, R18.H0_H0 ;  /* 0x2000001413127231 */ /* 0x008fc80000040812 */
[----:B-----5:R-:W-:-:S07]  /*0b10*/  HFMA2 R25, R21.H0_H0, R12.H0_H0, R18.H0_H0 ;  /* 0x2000000c15197231 */ /* 0x020fce0000040812 */
.L_x_4:
[----:B------:R-:W-:Y:S05]  /*0b20*/  @!P0 BRA `(.L_x_2) ;  /* 0x0000000000508947 */ /* 0x000fea0003800000 */
[----:B------:R-:W1:Y:S01]  /*0b30*/  LDC.64 R8, c[0x0][0x380] ;  /* 0x0000e000ff087b82 */ /* 0x000e620000000a00 */
[----:B------:R-:W-:Y:S01]  /*0b40*/  IADD3 R11, PT, PT, R4, R5, RZ ;  /* 0x00000005040b7210 */ /* 0x000fe20007ffe0ff */
[----:B------:R-:W-:Y:S01]  /*0b50*/  IMAD R5, R5, R0, R3 ;  /* 0x0000000005057224 */ /* 0x000fe200078e0203 */
[----:B------:R-:W-:-:S05]  /*0b60*/  IADD3 R2, PT, PT, -R2, RZ, RZ ;  /* 0x000000ff02027210 */ /* 0x000fca0007ffe1ff */
[----:B------:R-:W2:Y:S01]  /*0b70*/  LDC.64 R6, c[0x0][0x388] ;  /* 0x0000e200ff067b82 */ /* 0x000ea20000000a00 */
[----:B-1----:R-:W-:-:S03]  /*0b80*/  IMAD.WIDE.U32 R8, R11, 0x2, R8 ;  /* 0x000000020b087825 */ /* 0x002fc600078e0008 */
[----:B------:R-:W-:Y:S02]  /*0b90*/  MOV R12, R8 ;  /* 0x00000008000c7202 */ /* 0x000fe40000000f00 */
[----:B------:R-:W-:-:S07]  /*0ba0*/  MOV R13, R9 ;  /* 0x00000009000d7202 */ /* 0x000fce0000000f00 */
.L_x_5:
[----:B--2---:R-:W-:Y:S01]  /*0bb0*/  IMAD.WIDE R8, R5, 0x2, R6 ;  /* 0x0000000205087825 */ /* 0x004fe200078e0206 */
[----:B------:R-:W-:Y:S02]  /*0bc0*/  MOV R10, R12 ;  /* 0x0000000c000a7202 */ /* 0x000fe40000000f00 */
[----:B------:R-:W-:-:S03]  /*0bd0*/  MOV R11, R13 ;  /* 0x0000000d000b7202 */ /* 0x000fc60000000f00 */
[----:B0-----:R-:W2:Y:S04]  /*0be0*/  LDG.E.U16 R8, desc[UR4][R8.64] ;  /* 0x0000000408087981 */ /* 0x001ea8000c1e1500 */
[----:B------:R-:W2:Y:S01]  /*0bf0*/  LDG.E.U16 R10, desc[UR4][R10.64] ;  /* 0x000000040a0a7981 */ /* 0x000ea2000c1e1500 */
[----:B------:R-:W-:Y:S02]  /*0c00*/  IADD3 R2, PT, PT, R2, 0x1, RZ ;  /* 0x0000000102027810 */ /* 0x000fe40007ffe0ff */
[----:B------:R-:W-:Y:S02]  /*0c10*/  IADD3 R12, P1, PT, R12, 0x2, RZ ;  /* 0x000000020c0c7810 */ /* 0x000fe40007f3e0ff */
[----:B------:R-:W-:Y:S02]  /*0c20*/  ISETP.NE.AND P0, PT, R2, RZ, PT ;  /* 0x000000ff0200720c */ /* 0x000fe40003f05270 */
[----:B------:R-:W-:-:S02]  /*0c30*/  IADD3 R5, PT, PT, R5, R0, RZ ;  /* 0x0000000005057210 */ /* 0x000fc40007ffe0ff */
[----:B------:R-:W-:Y:S01]  /*0c40*/  IADD3.X R13, PT, PT, RZ, R13, RZ, P1, !PT ;  /* 0x0000000dff0d7210 */ /* 0x000fe20000ffe4ff */
[----:B--2---:R-:W-:-:S08]  /*0c50*/  HFMA2 R25, R10.H0_H0, R8.H0_H0, R25.H0_H0 ;  /* 0x200000080a197231 */ /* 0x004fd00000040819 */
[----:B------:R-:W-:Y:S05]  /*0c60*/  @P0 BRA `(.L_x_5) ;  /* 0xfffffffc00d00947 */ /* 0x000fea000383ffff */
.L_x_2:
[----:B------:R-:W1:Y:S01]  /*0c70*/  LDC.64 R6, c[0x0][0x390] ;  /* 0x0000e400ff067b82 */ /* 0x000e620000000a00 */
[----:B------:R-:W-:Y:S01]  /*0c80*/  IADD3 R3, PT, PT, R3, R4, RZ ;  /* 0x0000000403037210 */ /* 0x000fe20007ffe0ff */
[----:B------:R-:W-:-:S04]  /*0c90*/  HADD2.F32 R25, -RZ, R25.H0_H0 ;  /* 0x20000019ff197230 */ /* 0x000fc80000004100 */
[----:B-1----:R-:W-:-:S05]  /*0ca0*/  IMAD.WIDE R2, R3, 0x4, R6 ;  /* 0x0000000403027825 */ /* 0x002fca00078e0206 */
[----:B0-----:R-:W-:Y:S01]  /*0cb0*/  STG.E desc[UR4][R2.64], R25 ;  /* 0x0000001902007986 */ /* 0x001fe2000c101904 */
[----:B------:R-:W-:Y:S05]  /*0cc0*/  EXIT ;  /* 0x000000000000794d */ /* 0x000fea0003800000 */
.L_x_6:
[----:B------:R-:W-:-:S00]  /*0cd0*/  BRA `(.L_x_6) ;  /* 0xfffffffc00fc7947 */ /* 0x000fc0000383ffff */
[----:B------:R-:W-:-:S00]  /*0ce0*/  NOP ;  /* 0x0000000000007918 */ /* 0x000fc00000000000 */
        /* <DEDUP_REMOVED lines=9> */
.L_x_7:


//--------------------- .nv.shared.reserved.0     --------------------------
	.section	.nv.shared.reserved.0,"aw",@nobits
	.weak		__nv_reservedSMEM_offset_0_alias
	.size		__nv_reservedSMEM_offset_0_alias, 0, 64
	.other		__nv_reservedSMEM_offset_0_alias,@"STO_CUDA_RESERVED_SHARED STV_DEFAULT"
__nv_reservedSMEM_offset_0_alias:
	.zero		0
	.zero		64


//--------------------- .nv.constant0._Z15matrixMulKernelP6__halfS0_Pfi --------------------------
	.section	.nv.constant0._Z15matrixMulKernelP6__halfS0_Pfi,"a",@progbits
	.sectionflags	@""
	.align	4
.nv.constant0._Z15matrixMulKernelP6__halfS0_Pfi:
	.zero		924


//--------------------- SYMBOLS --------------------------

	.type		.nv.reservedSmem.offset0,@object
	.size		.nv.reservedSmem.offset0,0x4
